	.headerflags	@"EF_CUDA_TEXMODE_UNIFIED EF_CUDA_64BIT_ADDRESS EF_CUDA_ACCELERATORS EF_CUDA_SM90 EF_CUDA_VIRTUAL_SM(EF_CUDA_SM90)"
	.elftype	@"ET_EXEC"


//--------------------- .nv.info                  --------------------------
	.section	.nv.info,"",@"SHT_CUDA_INFO"
	.align	4


	//----- nvinfo : EIATTR_REGCOUNT
	.align		4
        /*0000*/ 	.byte	0x04, 0x2f
        /*0002*/ 	.short	(.L_2 - .L_1)
	.align		4
.L_1:
        /*0004*/ 	.word	index@(triton_poi_fused_add_native_layer_norm_6)
        /*0008*/ 	.word	0x0000001c


	//----- nvinfo : EIATTR_MIN_STACK_SIZE
	.align		4
.L_2:
        /*000c*/ 	.byte	0x04, 0x12
        /*000e*/ 	.short	(.L_4 - .L_3)
	.align		4
.L_3:
        /*0010*/ 	.word	index@(triton_poi_fused_add_native_layer_norm_6)
        /*0014*/ 	.word	0x00000000


	//----- nvinfo : EIATTR_FRAME_SIZE
	.align		4
.L_4:
        /*0018*/ 	.byte	0x04, 0x11
        /*001a*/ 	.short	(.L_6 - .L_5)
	.align		4
.L_5:
        /*001c*/ 	.word	index@(triton_poi_fused_add_native_layer_norm_6)
        /*0020*/ 	.word	0x00000000


	//----- nvinfo : EIATTR_MIN_STACK_SIZE
	.align		4
.L_6:
        /*0024*/ 	.byte	0x04, 0x12
        /*0026*/ 	.short	(.L_8 - .L_7)
	.align		4
.L_7:
        /*0028*/ 	.word	index@(triton_poi_fused_add_native_layer_norm_6)
        /*002c*/ 	.word	0x00000000
.L_8:


//--------------------- .nv.info.triton_poi_fused_add_native_layer_norm_6 --------------------------
	.section	.nv.info.triton_poi_fused_add_native_layer_norm_6,"",@"SHT_CUDA_INFO"
	.sectionflags	@""
	.align	4


	//----- nvinfo : EIATTR_CUDA_API_VERSION
	.align		4
        /*0000*/ 	.byte	0x04, 0x37
        /*0002*/ 	.short	(.L_10 - .L_9)
.L_9:
        /*0004*/ 	.word	0x0000007c


	//----- nvinfo : EIATTR_KPARAM_INFO
	.align		4
.L_10:
        /*0008*/ 	.byte	0x04, 0x17
        /*000a*/ 	.short	(.L_12 - .L_11)
.L_11:
        /*000c*/ 	.word	0x00000000
        /*0010*/ 	.short	0x0007
        /*0012*/ 	.short	0x0038
        /*0014*/ 	.byte	0x00, 0xf0, 0x11, 0x00


	//----- nvinfo : EIATTR_KPARAM_INFO
	.align		4
.L_12:
        /*0018*/ 	.byte	0x04, 0x17
        /*001a*/ 	.short	(.L_14 - .L_13)
.L_13:
        /*001c*/ 	.word	0x00000000
        /*0020*/ 	.short	0x0006
        /*0022*/ 	.short	0x0030
        /*0024*/ 	.byte	0x00, 0xf4, 0x21, 0x00


	//----- nvinfo : EIATTR_KPARAM_INFO
	.align		4
.L_14:
        /*0028*/ 	.byte	0x04, 0x17
        /*002a*/ 	.short	(.L_16 - .L_15)
.L_15:
        /*002c*/ 	.word	0x00000000
        /*0030*/ 	.short	0x0005
        /*0032*/ 	.short	0x0028
        /*0034*/ 	.byte	0x00, 0xf4, 0x21, 0x00


	//----- nvinfo : EIATTR_KPARAM_INFO
	.align		4
.L_16:
        /*0038*/ 	.byte	0x04, 0x17
        /*003a*/ 	.short	(.L_18 - .L_17)
.L_17:
        /*003c*/ 	.word	0x00000000
        /*0040*/ 	.short	0x0004
        /*0042*/ 	.short	0x0020
        /*0044*/ 	.byte	0x00, 0xf4, 0x21, 0x00


	//----- nvinfo : EIATTR_KPARAM_INFO
	.align		4
.L_18:
        /*0048*/ 	.byte	0x04, 0x17
        /*004a*/ 	.short	(.L_20 - .L_19)
.L_19:
        /*004c*/ 	.word	0x00000000
        /*0050*/ 	.short	0x0003
        /*0052*/ 	.short	0x0018
        /*0054*/ 	.byte	0x00, 0xf4, 0x21, 0x00


	//----- nvinfo : EIATTR_KPARAM_INFO
	.align		4
.L_20:
        /*0058*/ 	.byte	0x04, 0x17
        /*005a*/ 	.short	(.L_22 - .L_21)
.L_21:
        /*005c*/ 	.word	0x00000000
        /*0060*/ 	.short	0x0002
        /*0062*/ 	.short	0x0010
        /*0064*/ 	.byte	0x00, 0xf4, 0x21, 0x00


	//----- nvinfo : EIATTR_KPARAM_INFO
	.align		4
.L_22:
        /*0068*/ 	.byte	0x04, 0x17
        /*006a*/ 	.short	(.L_24 - .L_23)
.L_23:
        /*006c*/ 	.word	0x00000000
        /*0070*/ 	.short	0x0001
        /*0072*/ 	.short	0x0008
        /*0074*/ 	.byte	0x00, 0xf4, 0x21, 0x00


	//----- nvinfo : EIATTR_KPARAM_INFO
	.align		4
.L_24:
        /*0078*/ 	.byte	0x04, 0x17
        /*007a*/ 	.short	(.L_26 - .L_25)
.L_25:
        /*007c*/ 	.word	0x00000000
        /*0080*/ 	.short	0x0000
        /*0082*/ 	.short	0x0000
        /*0084*/ 	.byte	0x00, 0xf4, 0x21, 0x00


	//----- nvinfo : EIATTR_SPARSE_MMA_MASK
	.align		4
.L_26:
        /*0088*/ 	.byte	0x03, 0x50
        /*008a*/ 	.short	0x0000


	//----- nvinfo : EIATTR_MAXREG_COUNT
	.align		4
        /*008c*/ 	.byte	0x03, 0x1b
        /*008e*/ 	.short	0x00ff


	//----- nvinfo : EIATTR_EXIT_INSTR_OFFSETS
	.align		4
        /*0090*/ 	.byte	0x04, 0x1c
        /*0092*/ 	.short	(.L_28 - .L_27)


	//   ....[0]....
.L_27:
        /*0094*/ 	.word	0x00000360


	//   ....[1]....
        /*0098*/ 	.word	0x00000380


	//----- nvinfo : EIATTR_REQNTID
	.align		4
.L_28:
        /*009c*/ 	.byte	0x04, 0x10
        /*009e*/ 	.short	(.L_30 - .L_29)
.L_29:
        /*00a0*/ 	.word	0x00000020
        /*00a4*/ 	.word	0x00000001
        /*00a8*/ 	.word	0x00000001


	//----- nvinfo : EIATTR_CBANK_PARAM_SIZE
	.align		4
.L_30:
        /*00ac*/ 	.byte	0x03, 0x19
        /*00ae*/ 	.short	0x003c


	//----- nvinfo : EIATTR_PARAM_CBANK
	.align		4
        /*00b0*/ 	.byte	0x04, 0x0a
        /*00b2*/ 	.short	(.L_32 - .L_31)
	.align		4
.L_31:
        /*00b4*/ 	.word	index@(.nv.constant0.triton_poi_fused_add_native_layer_norm_6)
        /*00b8*/ 	.short	0x0210
        /*00ba*/ 	.short	0x003c


	//----- nvinfo : EIATTR_SW_WAR
	.align		4
.L_32:
        /*00bc*/ 	.byte	0x04, 0x36
        /*00be*/ 	.short	(.L_34 - .L_33)
.L_33:
        /*00c0*/ 	.word	0x00000008
.L_34:


//--------------------- .nv.callgraph             --------------------------
	.section	.nv.callgraph,"",@"SHT_CUDA_CALLGRAPH"
	.align	4
	.sectionentsize	8
	.align		4
        /*0000*/ 	.word	0x00000000
	.align		4
        /*0004*/ 	.word	0xffffffff
	.align		4
        /*0008*/ 	.word	0x00000000
	.align		4
        /*000c*/ 	.word	0xfffffffe
	.align		4
        /*0010*/ 	.word	0x00000000
	.align		4
        /*0014*/ 	.word	0xfffffffd
	.align		4
        /*0018*/ 	.word	0x00000000
	.align		4
        /*001c*/ 	.word	0xfffffffc


//--------------------- .nv.constant4             --------------------------
	.section	.nv.constant4,"a",@progbits
	.align	8
	.align		8
.nv.constant4:
        /*0000*/ 	.dword	_$_str


//--------------------- .text.triton_poi_fused_add_native_layer_norm_6 --------------------------
	.section	.text.triton_poi_fused_add_native_layer_norm_6,"ax",@progbits
	.align	128
        .global         triton_poi_fused_add_native_layer_norm_6
        .type           triton_poi_fused_add_native_layer_norm_6,@function
        .size           triton_poi_fused_add_native_layer_norm_6,(.L_x_1 - triton_poi_fused_add_native_layer_norm_6)
        .other          triton_poi_fused_add_native_layer_norm_6,@"STO_CUDA_ENTRY STV_DEFAULT"
triton_poi_fused_add_native_layer_norm_6:
.text.triton_poi_fused_add_native_layer_norm_6:
[----:B------:R-:W0:Y:S01]  /*0000*/  LDC R1, c[0x0][0x28] ;  /* 0x00000a00ff017b82 */ /* 0x000e220000000800 */
[----:B------:R-:W1:Y:S07]  /*0010*/  S2R R0, SR_TID.X ;  /* 0x0000000000007919 */ /* 0x000e6e0000002100 */
[----:B------:R-:W2:Y:S01]  /*0020*/  LDC.64 R8, c[0x0][0x228] ;  /* 0x00008a00ff087b82 */ /* 0x000ea20000000a00 */
[----:B------:R-:W-:Y:S01]  /*0030*/  CS2R R22, SRZ ;  /* 0x0000000000167805 */ /* 0x000fe2000001ff00 */
[----:B------:R-:W-:Y:S01]  /*0040*/  ULDC.64 UR4, c[0x0][0x208] ;  /* 0x0000820000047ab9 */ /* 0x000fe20000000a00 */
[----:B------:R-:W3:Y:S05]  /*0050*/  S2R R15, SR_CTAID.X ;  /* 0x00000000000f7919 */ /* 0x000eea0000002500 */
[----:B------:R-:W4:Y:S08]  /*0060*/  LDC.64 R2, c[0x0][0x210] ;  /* 0x00008400ff027b82 */ /* 0x000f300000000a00 */
[----:B------:R-:W5:Y:S08]  /*0070*/  LDC.64 R4, c[0x0][0x218] ;  /* 0x00008600ff047b82 */ /* 0x000f700000000a00 */
[----:B------:R-:W5:Y:S01]  /*0080*/  LDC.64 R6, c[0x0][0x220] ;  /* 0x00008800ff067b82 */ /* 0x000f620000000a00 */
[----:B-1----:R-:W-:-:S07]  /*0090*/  SHF.L.U32 R0, R0, 0x1, RZ ;  /* 0x0000000100007819 */ /* 0x002fce00000006ff */
[----:B------:R-:W1:Y:S01]  /*00a0*/  LDC.64 R10, c[0x0][0x230] ;  /* 0x00008c00ff0a7b82 */ /* 0x000e620000000a00 */
[----:B------:R-:W-:-:S04]  /*00b0*/  LOP3.LUT R0, R0, 0x3e, RZ, 0xc0, !PT ;  /* 0x0000003e00007812 */ /* 0x000fc800078ec0ff */
[----:B---3--:R-:W-:-:S03]  /*00c0*/  LEA R15, R15, R0, 0x6 ;  /* 0x000000000f0f7211 */ /* 0x008fc600078e30ff */
[----:B------:R-:W3:Y:S01]  /*00d0*/  LDC.64 R12, c[0x0][0x238] ;  /* 0x00008e00ff0c7b82 */ /* 0x000ee20000000a00 */
[----:B------:R-:W-:Y:S02]  /*00e0*/  SHF.R.S32.HI R0, RZ, 0x1f, R15 ;  /* 0x0000001fff007819 */ /* 0x000fe4000001140f */
[----:B------:R-:W-:Y:S02]  /*00f0*/  ISETP.GE.AND P0, PT, R15, 0x40, PT ;  /* 0x000000400f00780c */ /* 0x000fe40003f06270 */
[----:B------:R-:W-:-:S04]  /*0100*/  LEA.HI R0, R0, R15, RZ, 0x2 ;  /* 0x0000000f00007211 */ /* 0x000fc800078f10ff */
[----:B------:R-:W-:-:S05]  /*0110*/  SHF.R.S32.HI R17, RZ, 0x2, R0 ;  /* 0x00000002ff117819 */ /* 0x000fca0000011400 */
[----:B--2---:R-:W-:-:S05]  /*0120*/  IMAD.WIDE R8, R17, 0x4, R8 ;  /* 0x0000000411087825 */ /* 0x004fca00078e0208 */
[----:B------:R-:W2:Y:S01]  /*0130*/  @!P0 LDG.E.EL R22, desc[UR4][R8.64] ;  /* 0x0000000408168981 */ /* 0x000ea2000c2e1900 */
[----:B------:R-:W-:Y:S02]  /*0140*/  CS2R R18, SRZ ;  /* 0x0000000000127805 */ /* 0x000fe4000001ff00 */
[----:B------:R-:W-:Y:S01]  /*0150*/  CS2R R20, SRZ ;  /* 0x0000000000147805 */ /* 0x000fe2000001ff00 */
[----:B------:R-:W-:Y:S01]  /*0160*/  HFMA2.MMA R14, -RZ, RZ, 0, 0 ;  /* 0x00000000ff0e7435 */ /* 0x000fe200000001ff */
[----:B------:R1:W2:Y:S01]  /*0170*/  @!P0 LDG.E.EL R23, desc[UR4][R8.64] ;  /* 0x0000000408178981 */ /* 0x0002a2000c2e1900 */
[----:B----4-:R-:W-:Y:S01]  /*0180*/  IMAD.WIDE R2, R15, 0x4, R2 ;  /* 0x000000040f027825 */ /* 0x010fe200078e0202 */
[----:B------:R-:W-:-:S03]  /*0190*/  LOP3.LUT R0, R0, 0xfffffffc, RZ, 0xc0, !PT ;  /* 0xfffffffc00007812 */ /* 0x000fc600078ec0ff */
[----:B-----5:R-:W-:Y:S01]  /*01a0*/  IMAD.WIDE R4, R15, 0x4, R4 ;  /* 0x000000040f047825 */ /* 0x020fe200078e0204 */
[----:B------:R-:W-:Y:S01]  /*01b0*/  MOV R16, RZ ;  /* 0x000000ff00107202 */ /* 0x000fe20000000f00 */
[----:B------:R4:W5:Y:S02]  /*01c0*/  @!P0 LDG.E.64 R18, desc[UR4][R2.64] ;  /* 0x0000000402128981 */ /* 0x000964000c1e1b00 */
[----:B0-----:R-:W-:Y:S01]  /*01d0*/  IMAD.WIDE R6, R17, 0x4, R6 ;  /* 0x0000000411067825 */ /* 0x001fe200078e0206 */
[----:B------:R-:W-:Y:S01]  /*01e0*/  IADD3 R17, R15, -R0, RZ ;  /* 0x800000000f117210 */ /* 0x000fe20007ffe0ff */
[----:B------:R-:W5:Y:S01]  /*01f0*/  @!P0 LDG.E.64 R20, desc[UR4][R4.64] ;  /* 0x0000000404148981 */ /* 0x000f62000c1e1b00 */
[----:B------:R-:W-:-:S03]  /*0200*/  CS2R R24, SRZ ;  /* 0x0000000000187805 */ /* 0x000fc6000001ff00 */
[----:B------:R-:W5:Y:S01]  /*0210*/  @!P0 LDG.E.EL R14, desc[UR4][R6.64] ;  /* 0x00000004060e8981 */ /* 0x000f62000c2e1900 */
[C---:B-1----:R-:W-:Y:S01]  /*0220*/  IMAD.WIDE R8, R17.reuse, 0x4, R10 ;  /* 0x0000000411087825 */ /* 0x042fe200078e020a */
[----:B----4-:R-:W0:Y:S02]  /*0230*/  LDC.64 R2, c[0x0][0x240] ;  /* 0x00009000ff027b82 */ /* 0x010e240000000a00 */
[----:B------:R-:W4:Y:S01]  /*0240*/  @!P0 LDG.E.EL R16, desc[UR4][R6.64] ;  /* 0x0000000406108981 */ /* 0x000f22000c2e1900 */
[----:B---3--:R-:W-:Y:S01]  /*0250*/  IMAD.WIDE R10, R17, 0x4, R12 ;  /* 0x00000004110a7825 */ /* 0x008fe200078e020c */
[----:B------:R-:W-:-:S04]  /*0260*/  CS2R R12, SRZ ;  /* 0x00000000000c7805 */ /* 0x000fc8000001ff00 */
[----:B------:R-:W3:Y:S04]  /*0270*/  @!P0 LDG.E.EL.64 R24, desc[UR4][R10.64] ;  /* 0x000000040a188981 */ /* 0x000ee8000c2e1b00 */
[----:B------:R-:W3:Y:S01]  /*0280*/  @!P0 LDG.E.EL.64 R12, desc[UR4][R8.64] ;  /* 0x00000004080c8981 */ /* 0x000ee2000c2e1b00 */
[----:B0-----:R-:W-:-:S04]  /*0290*/  IMAD.WIDE R2, R15, 0x4, R2 ;  /* 0x000000040f027825 */ /* 0x001fc800078e0202 */
[----:B--2---:R-:W-:Y:S01]  /*02a0*/  FADD R22, R22, 9.9999997473787516356e-06 ;  /* 0x3727c5ac16167421 */ /* 0x004fe20000000000 */
[----:B------:R-:W-:-:S05]  /*02b0*/  FADD R23, R23, 9.9999997473787516356e-06 ;  /* 0x3727c5ac17177421 */ /* 0x000fca0000000000 */
[----:B------:R-:W0:Y:S08]  /*02c0*/  MUFU.RSQ R22, R22 ;  /* 0x0000001600167308 */ /* 0x000e300000001400 */
[----:B------:R-:W1:Y:S01]  /*02d0*/  MUFU.RSQ R23, R23 ;  /* 0x0000001700177308 */ /* 0x000e620000001400 */
[----:B-----5:R-:W-:Y:S01]  /*02e0*/  FADD R5, R20, R18 ;  /* 0x0000001214057221 */ /* 0x020fe20000000000 */
[----:B------:R-:W-:-:S03]  /*02f0*/  FADD R19, R21, R19 ;  /* 0x0000001315137221 */ /* 0x000fc60000000000 */
[----:B------:R-:W-:Y:S01]  /*0300*/  FADD R5, R5, -R14 ;  /* 0x8000000e05057221 */ /* 0x000fe20000000000 */
[----:B----4-:R-:W-:-:S03]  /*0310*/  FADD R16, R19, -R16 ;  /* 0x8000001013107221 */ /* 0x010fc60000000000 */
[----:B0-----:R-:W-:Y:S01]  /*0320*/  FMUL R5, R22, R5 ;  /* 0x0000000516057220 */ /* 0x001fe20000400000 */
[----:B-1----:R-:W-:-:S03]  /*0330*/  FMUL R16, R23, R16 ;  /* 0x0000001017107220 */ /* 0x002fc60000400000 */
[----:B---3--:R-:W-:Y:S01]  /*0340*/  FFMA R12, R5, R12, R24 ;  /* 0x0000000c050c7223 */ /* 0x008fe20000000018 */
[----:B------:R-:W-:Y:S01]  /*0350*/  FFMA R13, R16, R13, R25 ;  /* 0x0000000d100d7223 */ /* 0x000fe20000000019 */
[----:B------:R-:W-:Y:S06]  /*0360*/  @P0 EXIT ;  /* 0x000000000000094d */ /* 0x000fec0003800000 */
[----:B------:R-:W-:Y:S01]  /*0370*/  STG.E.64 desc[UR4][R2.64], R12 ;  /* 0x0000000c02007986 */ /* 0x000fe2000c101b04 */
[----:B------:R-:W-:Y:S05]  /*0380*/  EXIT ;  /* 0x000000000000794d */ /* 0x000fea0003800000 */
.L_x_0:
[----:B------:R-:W-:-:S00]  /*0390*/  BRA `(.L_x_0) ;  /* 0xfffffffc00fc7947 */ /* 0x000fc0000383ffff */
[----:B------:R-:W-:-:S00]  /*03a0*/  NOP ;  /* 0x0000000000007918 */ /* 0x000fc00000000000 */
        /* <DEDUP_REMOVED lines=13> */
.L_x_1:


//--------------------- .nv.global.init           --------------------------
	.section	.nv.global.init,"aw",@progbits
.nv.global.init:
	.type		_$_str,@object
	.size		_$_str,(.L_0 - _$_str)
_$_str:
        /*0000*/ 	.byte	0x5f, 0x5f, 0x43, 0x55, 0x44, 0x41, 0x5f, 0x46, 0x54, 0x5a, 0x00
.L_0:


//--------------------- .nv.constant0.triton_poi_fused_add_native_layer_norm_6 --------------------------
	.section	.nv.constant0.triton_poi_fused_add_native_layer_norm_6,"a",@progbits
	.sectionflags	@""
	.align	4
.nv.constant0.triton_poi_fused_add_native_layer_norm_6:
	.zero		588
